	.headerflags	@"EF_CUDA_TEXMODE_UNIFIED EF_CUDA_64BIT_ADDRESS EF_CUDA_ACCELERATORS EF_CUDA_SM90 EF_CUDA_VIRTUAL_SM(EF_CUDA_SM90)"
	.elftype	@"ET_EXEC"


//--------------------- .nv.info                  --------------------------
	.section	.nv.info,"",@"SHT_CUDA_INFO"
	.align	4


	//----- nvinfo : EIATTR_REGCOUNT
	.align		4
        /*0000*/ 	.byte	0x04, 0x2f
        /*0002*/ 	.short	(.L_1 - .L_0)
	.align		4
.L_0:
        /*0004*/ 	.word	index@(triton_poi_fused_convolution_16)
        /*0008*/ 	.word	0x0000000a


	//----- nvinfo : EIATTR_MIN_STACK_SIZE
	.align		4
.L_1:
        /*000c*/ 	.byte	0x04, 0x12
        /*000e*/ 	.short	(.L_3 - .L_2)
	.align		4
.L_2:
        /*0010*/ 	.word	index@(triton_poi_fused_convolution_16)
        /*0014*/ 	.word	0x00000000


	//----- nvinfo : EIATTR_FRAME_SIZE
	.align		4
.L_3:
        /*0018*/ 	.byte	0x04, 0x11
        /*001a*/ 	.short	(.L_5 - .L_4)
	.align		4
.L_4:
        /*001c*/ 	.word	index@(triton_poi_fused_convolution_16)
        /*0020*/ 	.word	0x00000000


	//----- nvinfo : EIATTR_MIN_STACK_SIZE
	.align		4
.L_5:
        /*0024*/ 	.byte	0x04, 0x12
        /*0026*/ 	.short	(.L_7 - .L_6)
	.align		4
.L_6:
        /*0028*/ 	.word	index@(triton_poi_fused_convolution_16)
        /*002c*/ 	.word	0x00000000
.L_7:


//--------------------- .nv.info.triton_poi_fused_convolution_16 --------------------------
	.section	.nv.info.triton_poi_fused_convolution_16,"",@"SHT_CUDA_INFO"
	.sectionflags	@""
	.align	4


	//----- nvinfo : EIATTR_CUDA_API_VERSION
	.align		4
        /*0000*/ 	.byte	0x04, 0x37
        /*0002*/ 	.short	(.L_9 - .L_8)
.L_8:
        /*0004*/ 	.word	0x0000007c


	//----- nvinfo : EIATTR_KPARAM_INFO
	.align		4
.L_9:
        /*0008*/ 	.byte	0x04, 0x17
        /*000a*/ 	.short	(.L_11 - .L_10)
.L_10:
        /*000c*/ 	.word	0x00000000
        /*0010*/ 	.short	0x0002
        /*0012*/ 	.short	0x0010
        /*0014*/ 	.byte	0x00, 0xf0, 0x11, 0x00


	//----- nvinfo : EIATTR_KPARAM_INFO
	.align		4
.L_11:
        /*0018*/ 	.byte	0x04, 0x17
        /*001a*/ 	.short	(.L_13 - .L_12)
.L_12:
        /*001c*/ 	.word	0x00000000
        /*0020*/ 	.short	0x0001
        /*0022*/ 	.short	0x0008
        /*0024*/ 	.byte	0x00, 0xf4, 0x21, 0x00


	//----- nvinfo : EIATTR_KPARAM_INFO
	.align		4
.L_13:
        /*0028*/ 	.byte	0x04, 0x17
        /*002a*/ 	.short	(.L_15 - .L_14)
.L_14:
        /*002c*/ 	.word	0x00000000
        /*0030*/ 	.short	0x0000
        /*0032*/ 	.short	0x0000
        /*0034*/ 	.byte	0x00, 0xf4, 0x21, 0x00


	//----- nvinfo : EIATTR_SPARSE_MMA_MASK
	.align		4
.L_15:
        /*0038*/ 	.byte	0x03, 0x50
        /*003a*/ 	.short	0x0000


	//----- nvinfo : EIATTR_MAXREG_COUNT
	.align		4
        /*003c*/ 	.byte	0x03, 0x1b
        /*003e*/ 	.short	0x00ff


	//----- nvinfo : EIATTR_EXIT_INSTR_OFFSETS
	.align		4
        /*0040*/ 	.byte	0x04, 0x1c
        /*0042*/ 	.short	(.L_17 - .L_16)


	//   ....[0]....
.L_16:
        /*0044*/ 	.word	0x000000e0


	//   ....[1]....
        /*0048*/ 	.word	0x00000100


	//----- nvinfo : EIATTR_REQNTID
	.align		4
.L_17:
        /*004c*/ 	.byte	0x04, 0x10
        /*004e*/ 	.short	(.L_19 - .L_18)
.L_18:
        /*0050*/ 	.word	0x00000080
        /*0054*/ 	.word	0x00000001
        /*0058*/ 	.word	0x00000001


	//----- nvinfo : EIATTR_CBANK_PARAM_SIZE
	.align		4
.L_19:
        /*005c*/ 	.byte	0x03, 0x19
        /*005e*/ 	.short	0x0014


	//----- nvinfo : EIATTR_PARAM_CBANK
	.align		4
        /*0060*/ 	.byte	0x04, 0x0a
        /*0062*/ 	.short	(.L_21 - .L_20)
	.align		4
.L_20:
        /*0064*/ 	.word	index@(.nv.constant0.triton_poi_fused_convolution_16)
        /*0068*/ 	.short	0x0210
        /*006a*/ 	.short	0x0014


	//----- nvinfo : EIATTR_SW_WAR
	.align		4
.L_21:
        /*006c*/ 	.byte	0x04, 0x36
        /*006e*/ 	.short	(.L_23 - .L_22)
.L_22:
        /*0070*/ 	.word	0x00000008
.L_23:


//--------------------- .nv.callgraph             --------------------------
	.section	.nv.callgraph,"",@"SHT_CUDA_CALLGRAPH"
	.align	4
	.sectionentsize	8
	.align		4
        /*0000*/ 	.word	0x00000000
	.align		4
        /*0004*/ 	.word	0xffffffff
	.align		4
        /*0008*/ 	.word	0x00000000
	.align		4
        /*000c*/ 	.word	0xfffffffe
	.align		4
        /*0010*/ 	.word	0x00000000
	.align		4
        /*0014*/ 	.word	0xfffffffd
	.align		4
        /*0018*/ 	.word	0x00000000
	.align		4
        /*001c*/ 	.word	0xfffffffc


//--------------------- .text.triton_poi_fused_convolution_16 --------------------------
	.section	.text.triton_poi_fused_convolution_16,"ax",@progbits
	.align	128
        .global         triton_poi_fused_convolution_16
        .type           triton_poi_fused_convolution_16,@function
        .size           triton_poi_fused_convolution_16,(.L_x_1 - triton_poi_fused_convolution_16)
        .other          triton_poi_fused_convolution_16,@"STO_CUDA_ENTRY STV_DEFAULT"
triton_poi_fused_convolution_16:
.text.triton_poi_fused_convolution_16:
[----:B------:R-:W0:Y:S02]  /*0000*/  LDC R1, c[0x0][0x28] ;  /* 0x00000a00ff017b82 */ /* 0x000e240000000800 */
[----:B------:R-:W1:Y:S01]  /*0010*/  S2R R0, SR_TID.X ;  /* 0x0000000000007919 */ /* 0x000e620000002100 */
[----:B------:R-:W2:Y:S01]  /*0020*/  LDC.64 R2, c[0x0][0x210] ;  /* 0x00008400ff027b82 */ /* 0x000ea20000000a00 */
[----:B------:R-:W-:Y:S01]  /*0030*/  ULDC.64 UR4, c[0x0][0x208] ;  /* 0x0000820000047ab9 */ /* 0x000fe20000000a00 */
[----:B------:R-:W3:Y:S06]  /*0040*/  S2R R7, SR_CTAID.X ;  /* 0x0000000000077919 */ /* 0x000eec0000002500 */
[----:B------:R-:W4:Y:S01]  /*0050*/  LDC.64 R4, c[0x0][0x218] ;  /* 0x00008600ff047b82 */ /* 0x000f220000000a00 */
[----:B-1----:R-:W-:Y:S01]  /*0060*/  LOP3.LUT R0, R0, 0x7f, RZ, 0xc0, !PT ;  /* 0x0000007f00007812 */ /* 0x002fe200078ec0ff */
[----:B----4-:R-:W4:Y:S03]  /*0070*/  LDG.E R5, desc[UR4][R4.64] ;  /* 0x0000000404057981 */ /* 0x010f26000c1e1900 */
[----:B---3--:R-:W-:Y:S01]  /*0080*/  LEA R7, R7, R0, 0x7 ;  /* 0x0000000007077211 */ /* 0x008fe200078e38ff */
[----:B------:R-:W-:-:S03]  /*0090*/  HFMA2.MMA R0, -RZ, RZ, 0, 0 ;  /* 0x00000000ff007435 */ /* 0x000fc600000001ff */
[C---:B------:R-:W-:Y:S01]  /*00a0*/  ISETP.GE.AND P0, PT, R7.reuse, 0x90, PT ;  /* 0x000000900700780c */ /* 0x040fe20003f06270 */
[----:B--2---:R-:W-:-:S12]  /*00b0*/  IMAD.WIDE R2, R7, 0x4, R2 ;  /* 0x0000000407027825 */ /* 0x004fd800078e0202 */
[----:B------:R-:W4:Y:S02]  /*00c0*/  @!P0 LDG.E R0, desc[UR4][R2.64] ;  /* 0x0000000402008981 */ /* 0x000f24000c1e1900 */
[----:B----4-:R-:W-:Y:S01]  /*00d0*/  FADD R7, R5, R0 ;  /* 0x0000000005077221 */ /* 0x010fe20000000000 */
[----:B------:R-:W-:Y:S06]  /*00e0*/  @P0 EXIT ;  /* 0x000000000000094d */ /* 0x000fec0003800000 */
[----:B------:R-:W-:Y:S01]  /*00f0*/  STG.E desc[UR4][R2.64], R7 ;  /* 0x0000000702007986 */ /* 0x000fe2000c101904 */
[----:B------:R-:W-:Y:S05]  /*0100*/  EXIT ;  /* 0x000000000000794d */ /* 0x000fea0003800000 */
.L_x_0:
[----:B------:R-:W-:-:S00]  /*0110*/  BRA `(.L_x_0) ;  /* 0xfffffffc00fc7947 */ /* 0x000fc0000383ffff */
[----:B------:R-:W-:-:S00]  /*0120*/  NOP ;  /* 0x0000000000007918 */ /* 0x000fc00000000000 */
        /* <DEDUP_REMOVED lines=13> */
.L_x_1:


//--------------------- .nv.constant0.triton_poi_fused_convolution_16 --------------------------
	.section	.nv.constant0.triton_poi_fused_convolution_16,"a",@progbits
	.sectionflags	@""
	.align	4
.nv.constant0.triton_poi_fused_convolution_16:
	.zero		548
